	.headerflags	@"EF_CUDA_TEXMODE_UNIFIED EF_CUDA_64BIT_ADDRESS EF_CUDA_ACCELERATORS EF_CUDA_SM90 EF_CUDA_VIRTUAL_SM(EF_CUDA_SM90)"
	.elftype	@"ET_EXEC"


//--------------------- .nv.info                  --------------------------
	.section	.nv.info,"",@"SHT_CUDA_INFO"
	.align	4


	//----- nvinfo : EIATTR_REGCOUNT
	.align		4
        /*0000*/ 	.byte	0x04, 0x2f
        /*0002*/ 	.short	(.L_1 - .L_0)
	.align		4
.L_0:
        /*0004*/ 	.word	index@(triton_poi_fused__unsafe_index_0)
        /*0008*/ 	.word	0x0000000e


	//----- nvinfo : EIATTR_MIN_STACK_SIZE
	.align		4
.L_1:
        /*000c*/ 	.byte	0x04, 0x12
        /*000e*/ 	.short	(.L_3 - .L_2)
	.align		4
.L_2:
        /*0010*/ 	.word	index@(triton_poi_fused__unsafe_index_0)
        /*0014*/ 	.word	0x00000000


	//----- nvinfo : EIATTR_FRAME_SIZE
	.align		4
.L_3:
        /*0018*/ 	.byte	0x04, 0x11
        /*001a*/ 	.short	(.L_5 - .L_4)
	.align		4
.L_4:
        /*001c*/ 	.word	index@(triton_poi_fused__unsafe_index_0)
        /*0020*/ 	.word	0x00000000


	//----- nvinfo : EIATTR_MIN_STACK_SIZE
	.align		4
.L_5:
        /*0024*/ 	.byte	0x04, 0x12
        /*0026*/ 	.short	(.L_7 - .L_6)
	.align		4
.L_6:
        /*0028*/ 	.word	index@(triton_poi_fused__unsafe_index_0)
        /*002c*/ 	.word	0x00000000
.L_7:


//--------------------- .nv.info.triton_poi_fused__unsafe_index_0 --------------------------
	.section	.nv.info.triton_poi_fused__unsafe_index_0,"",@"SHT_CUDA_INFO"
	.sectionflags	@""
	.align	4


	//----- nvinfo : EIATTR_CUDA_API_VERSION
	.align		4
        /*0000*/ 	.byte	0x04, 0x37
        /*0002*/ 	.short	(.L_9 - .L_8)
.L_8:
        /*0004*/ 	.word	0x0000007c


	//----- nvinfo : EIATTR_KPARAM_INFO
	.align		4
.L_9:
        /*0008*/ 	.byte	0x04, 0x17
        /*000a*/ 	.short	(.L_11 - .L_10)
.L_10:
        /*000c*/ 	.word	0x00000000
        /*0010*/ 	.short	0x0002
        /*0012*/ 	.short	0x0010
        /*0014*/ 	.byte	0x00, 0xf0, 0x11, 0x00


	//----- nvinfo : EIATTR_KPARAM_INFO
	.align		4
.L_11:
        /*0018*/ 	.byte	0x04, 0x17
        /*001a*/ 	.short	(.L_13 - .L_12)
.L_12:
        /*001c*/ 	.word	0x00000000
        /*0020*/ 	.short	0x0001
        /*0022*/ 	.short	0x0008
        /*0024*/ 	.byte	0x00, 0xf4, 0x21, 0x00


	//----- nvinfo : EIATTR_KPARAM_INFO
	.align		4
.L_13:
        /*0028*/ 	.byte	0x04, 0x17
        /*002a*/ 	.short	(.L_15 - .L_14)
.L_14:
        /*002c*/ 	.word	0x00000000
        /*0030*/ 	.short	0x0000
        /*0032*/ 	.short	0x0000
        /*0034*/ 	.byte	0x00, 0xf4, 0x21, 0x00


	//----- nvinfo : EIATTR_SPARSE_MMA_MASK
	.align		4
.L_15:
        /*0038*/ 	.byte	0x03, 0x50
        /*003a*/ 	.short	0x0000


	//----- nvinfo : EIATTR_MAXREG_COUNT
	.align		4
        /*003c*/ 	.byte	0x03, 0x1b
        /*003e*/ 	.short	0x00ff


	//----- nvinfo : EIATTR_EXIT_INSTR_OFFSETS
	.align		4
        /*0040*/ 	.byte	0x04, 0x1c
        /*0042*/ 	.short	(.L_17 - .L_16)


	//   ....[0]....
.L_16:
        /*0044*/ 	.word	0x00000240


	//   ....[1]....
        /*0048*/ 	.word	0x00000260


	//----- nvinfo : EIATTR_REQNTID
	.align		4
.L_17:
        /*004c*/ 	.byte	0x04, 0x10
        /*004e*/ 	.short	(.L_19 - .L_18)
.L_18:
        /*0050*/ 	.word	0x00000080
        /*0054*/ 	.word	0x00000001
        /*0058*/ 	.word	0x00000001


	//----- nvinfo : EIATTR_CRS_STACK_SIZE
	.align		4
.L_19:
        /*005c*/ 	.byte	0x04, 0x1e
        /*005e*/ 	.short	(.L_21 - .L_20)
.L_20:
        /*0060*/ 	.word	0x00000000


	//----- nvinfo : EIATTR_CBANK_PARAM_SIZE
	.align		4
.L_21:
        /*0064*/ 	.byte	0x03, 0x19
        /*0066*/ 	.short	0x0014


	//----- nvinfo : EIATTR_PARAM_CBANK
	.align		4
        /*0068*/ 	.byte	0x04, 0x0a
        /*006a*/ 	.short	(.L_23 - .L_22)
	.align		4
.L_22:
        /*006c*/ 	.word	index@(.nv.constant0.triton_poi_fused__unsafe_index_0)
        /*0070*/ 	.short	0x0210
        /*0072*/ 	.short	0x0014


	//----- nvinfo : EIATTR_SW_WAR
	.align		4
.L_23:
        /*0074*/ 	.byte	0x04, 0x36
        /*0076*/ 	.short	(.L_25 - .L_24)
.L_24:
        /*0078*/ 	.word	0x00000008
.L_25:


//--------------------- .nv.callgraph             --------------------------
	.section	.nv.callgraph,"",@"SHT_CUDA_CALLGRAPH"
	.align	4
	.sectionentsize	8
	.align		4
        /*0000*/ 	.word	0x00000000
	.align		4
        /*0004*/ 	.word	0xffffffff
	.align		4
        /*0008*/ 	.word	0x00000000
	.align		4
        /*000c*/ 	.word	0xfffffffe
	.align		4
        /*0010*/ 	.word	0x00000000
	.align		4
        /*0014*/ 	.word	0xfffffffd
	.align		4
        /*0018*/ 	.word	0x00000000
	.align		4
        /*001c*/ 	.word	0xfffffffc


//--------------------- .text.triton_poi_fused__unsafe_index_0 --------------------------
	.section	.text.triton_poi_fused__unsafe_index_0,"ax",@progbits
	.align	128
        .global         triton_poi_fused__unsafe_index_0
        .type           triton_poi_fused__unsafe_index_0,@function
        .size           triton_poi_fused__unsafe_index_0,(.L_x_3 - triton_poi_fused__unsafe_index_0)
        .other          triton_poi_fused__unsafe_index_0,@"STO_CUDA_ENTRY STV_DEFAULT"
triton_poi_fused__unsafe_index_0:
.text.triton_poi_fused__unsafe_index_0:
[----:B------:R-:W0:Y:S02]  /*0000*/  LDC R1, c[0x0][0x28] ;  /* 0x00000a00ff017b82 */ /* 0x000e240000000800 */
[----:B------:R-:W1:Y:S01]  /*0010*/  S2R R0, SR_TID.X ;  /* 0x0000000000007919 */ /* 0x000e620000002100 */
[----:B------:R-:W-:Y:S01]  /*0020*/  ULDC.64 UR4, c[0x0][0x208] ;  /* 0x0000820000047ab9 */ /* 0x000fe20000000a00 */
[----:B------:R-:W-:Y:S01]  /*0030*/  BSSY B0, `(.L_x_0) ;  /* 0x0000020000007945 */ /* 0x000fe20003800000 */
[----:B------:R-:W2:Y:S01]  /*0040*/  S2R R11, SR_CTAID.X ;  /* 0x00000000000b7919 */ /* 0x000ea20000002500 */
[----:B-1----:R-:W-:-:S05]  /*0050*/  LOP3.LUT R0, R0, 0x7f, RZ, 0xc0, !PT ;  /* 0x0000007f00007812 */ /* 0x002fca00078ec0ff */
[----:B--2---:R-:W-:Y:S01]  /*0060*/  IMAD R7, R11, 0x80, R0 ;  /* 0x000000800b077824 */ /* 0x004fe200078e0200 */
[----:B------:R-:W-:-:S04]  /*0070*/  SHF.R.S32.HI R11, RZ, 0x18, R11 ;  /* 0x00000018ff0b7819 */ /* 0x000fc8000001140b */
[----:B------:R-:W-:Y:S02]  /*0080*/  SHF.R.S32.HI R0, RZ, 0x1f, R7 ;  /* 0x0000001fff007819 */ /* 0x000fe40000011407 */
[----:B------:R-:W-:Y:S02]  /*0090*/  ISETP.GE.AND P0, PT, R7, 0x400, PT ;  /* 0x000004000700780c */ /* 0x000fe40003f06270 */
[----:B------:R-:W-:-:S04]  /*00a0*/  LEA.HI R0, R0, R7, RZ, 0x3 ;  /* 0x0000000700007211 */ /* 0x000fc800078f18ff */
[----:B------:R-:W-:Y:S02]  /*00b0*/  LOP3.LUT R2, R0, 0xfffffff8, RZ, 0xc0, !PT ;  /* 0xfffffff800027812 */ /* 0x000fe400078ec0ff */
[----:B------:R-:W-:-:S03]  /*00c0*/  SHF.R.S32.HI R0, RZ, 0x3, R0 ;  /* 0x00000003ff007819 */ /* 0x000fc60000011400 */
[----:B------:R-:W-:Y:S01]  /*00d0*/  IMAD.IADD R3, R7, 0x1, -R2 ;  /* 0x0000000107037824 */ /* 0x000fe200078e0a02 */
[----:B------:R-:W-:-:S04]  /*00e0*/  LEA.HI R2, R0, R0, RZ, 0x3 ;  /* 0x0000000000027211 */ /* 0x000fc800078f18ff */
[----:B------:R-:W-:Y:S02]  /*00f0*/  I2FP.F32.S32 R4, R3 ;  /* 0x0000000300047245 */ /* 0x000fe40000201400 */
[----:B------:R-:W-:-:S03]  /*0100*/  LOP3.LUT R3, R2, 0xfffffff8, RZ, 0xc0, !PT ;  /* 0xfffffff802037812 */ /* 0x000fc600078ec0ff */
[----:B------:R-:W-:Y:S02]  /*0110*/  FMUL R8, R4, 0.5 ;  /* 0x3f00000004087820 */ /* 0x000fe40000400000 */
[----:B------:R-:W-:Y:S01]  /*0120*/  IMAD.IADD R3, R0, 0x1, -R3 ;  /* 0x0000000100037824 */ /* 0x000fe200078e0a03 */
[----:B------:R-:W1:Y:S01]  /*0130*/  LDC.64 R4, c[0x0][0x218] ;  /* 0x00008600ff047b82 */ /* 0x000e620000000a00 */
[----:B------:R-:W2:Y:S03]  /*0140*/  F2I.TRUNC.NTZ R9, R8 ;  /* 0x0000000800097305 */ /* 0x000ea6000020f100 */
[----:B------:R-:W-:-:S04]  /*0150*/  I2FP.F32.S32 R0, R3 ;  /* 0x0000000300007245 */ /* 0x000fc80000201400 */
[----:B------:R-:W3:Y:S01]  /*0160*/  LDC.64 R2, c[0x0][0x210] ;  /* 0x00008400ff027b82 */ /* 0x000ee20000000a00 */
[----:B------:R-:W-:Y:S01]  /*0170*/  FMUL R6, R0, 0.5 ;  /* 0x3f00000000067820 */ /* 0x000fe20000400000 */
[----:B------:R-:W-:-:S04]  /*0180*/  SGXT R0, R11, 0x1 ;  /* 0x000000010b00781a */ /* 0x000fc80000000200 */
[----:B------:R-:W-:Y:S01]  /*0190*/  LEA.HI R0, R0, R7, RZ, 0x6 ;  /* 0x0000000700007211 */ /* 0x000fe200078f30ff */
[----:B------:R-:W4:Y:S03]  /*01a0*/  F2I.TRUNC.NTZ R6, R6 ;  /* 0x0000000600067305 */ /* 0x000f26000020f100 */
[----:B------:R-:W-:-:S05]  /*01b0*/  SHF.R.S32.HI R0, RZ, 0x6, R0 ;  /* 0x00000006ff007819 */ /* 0x000fca0000011400 */
[----:B--2---:R-:W-:Y:S02]  /*01c0*/  IMAD R9, R0, 0x10, R9 ;  /* 0x0000001000097824 */ /* 0x004fe400078e0209 */
[----:B-1----:R-:W-:-:S04]  /*01d0*/  IMAD.WIDE R4, R7, 0x4, R4 ;  /* 0x0000000407047825 */ /* 0x002fc800078e0204 */
[----:B------:R-:W-:Y:S02]  /*01e0*/  IMAD.MOV.U32 R7, RZ, RZ, RZ ;  /* 0x000000ffff077224 */ /* 0x000fe400078e00ff */
[----:B----4-:R-:W-:-:S04]  /*01f0*/  IMAD R9, R6, 0x4, R9 ;  /* 0x0000000406097824 */ /* 0x010fc800078e0209 */
[----:B---3--:R-:W-:Y:S01]  /*0200*/  IMAD.WIDE R2, R9, 0x4, R2 ;  /* 0x0000000409027825 */ /* 0x008fe200078e0202 */
[----:B------:R-:W-:Y:S06]  /*0210*/  @P0 BRA `(.L_x_1) ;  /* 0x0000000000040947 */ /* 0x000fec0003800000 */
[----:B------:R1:W5:Y:S02]  /*0220*/  LDG.E.EL R7, desc[UR4][R2.64] ;  /* 0x0000000402077981 */ /* 0x000364000c2e1900 */
.L_x_1:
[----:B------:R-:W-:Y:S05]  /*0230*/  BSYNC B0 ;  /* 0x0000000000007941 */ /* 0x000fea0003800000 */
.L_x_0:
[----:B------:R-:W-:Y:S05]  /*0240*/  @P0 EXIT ;  /* 0x000000000000094d */ /* 0x000fea0003800000 */
[----:B-----5:R-:W-:Y:S01]  /*0250*/  STG.E desc[UR4][R4.64], R7 ;  /* 0x0000000704007986 */ /* 0x020fe2000c101904 */
[----:B------:R-:W-:Y:S05]  /*0260*/  EXIT ;  /* 0x000000000000794d */ /* 0x000fea0003800000 */
.L_x_2:
[----:B------:R-:W-:-:S00]  /*0270*/  BRA `(.L_x_2) ;  /* 0xfffffffc00fc7947 */ /* 0x000fc0000383ffff */
[----:B------:R-:W-:-:S00]  /*0280*/  NOP ;  /* 0x0000000000007918 */ /* 0x000fc00000000000 */
[----:B------:R-:W-:-:S00]  /*0290*/  NOP ;  /* 0x0000000000007918 */ /* 0x000fc00000000000 */
[----:B------:R-:W-:-:S00]  /*02a0*/  NOP ;  /* 0x0000000000007918 */ /* 0x000fc00000000000 */
[----:B------:R-:W-:-:S00]  /*02b0*/  NOP ;  /* 0x0000000000007918 */ /* 0x000fc00000000000 */
[----:B------:R-:W-:-:S00]  /*02c0*/  NOP ;  /* 0x0000000000007918 */ /* 0x000fc00000000000 */
[----:B------:R-:W-:-:S00]  /*02d0*/  NOP ;  /* 0x0000000000007918 */ /* 0x000fc00000000000 */
[----:B------:R-:W-:-:S00]  /*02e0*/  NOP ;  /* 0x0000000000007918 */ /* 0x000fc00000000000 */
[----:B------:R-:W-:-:S00]  /*02f0*/  NOP ;  /* 0x0000000000007918 */ /* 0x000fc00000000000 */
.L_x_3:


//--------------------- .nv.constant0.triton_poi_fused__unsafe_index_0 --------------------------
	.section	.nv.constant0.triton_poi_fused__unsafe_index_0,"a",@progbits
	.sectionflags	@""
	.align	4
.nv.constant0.triton_poi_fused__unsafe_index_0:
	.zero		548
